	.headerflags	@"EF_CUDA_TEXMODE_UNIFIED EF_CUDA_64BIT_ADDRESS EF_CUDA_ACCELERATORS EF_CUDA_SM90 EF_CUDA_VIRTUAL_SM(EF_CUDA_SM90)"
	.elftype	@"ET_EXEC"


//--------------------- .nv.info                  --------------------------
	.section	.nv.info,"",@"SHT_CUDA_INFO"
	.align	4


	//----- nvinfo : EIATTR_REGCOUNT
	.align		4
        /*0000*/ 	.byte	0x04, 0x2f
        /*0002*/ 	.short	(.L_1 - .L_0)
	.align		4
.L_0:
        /*0004*/ 	.word	index@(triton_poi_fused_convolution_25)
        /*0008*/ 	.word	0x0000001c


	//----- nvinfo : EIATTR_MIN_STACK_SIZE
	.align		4
.L_1:
        /*000c*/ 	.byte	0x04, 0x12
        /*000e*/ 	.short	(.L_3 - .L_2)
	.align		4
.L_2:
        /*0010*/ 	.word	index@(triton_poi_fused_convolution_25)
        /*0014*/ 	.word	0x00000000


	//----- nvinfo : EIATTR_FRAME_SIZE
	.align		4
.L_3:
        /*0018*/ 	.byte	0x04, 0x11
        /*001a*/ 	.short	(.L_5 - .L_4)
	.align		4
.L_4:
        /*001c*/ 	.word	index@(triton_poi_fused_convolution_25)
        /*0020*/ 	.word	0x00000000


	//----- nvinfo : EIATTR_MIN_STACK_SIZE
	.align		4
.L_5:
        /*0024*/ 	.byte	0x04, 0x12
        /*0026*/ 	.short	(.L_7 - .L_6)
	.align		4
.L_6:
        /*0028*/ 	.word	index@(triton_poi_fused_convolution_25)
        /*002c*/ 	.word	0x00000000
.L_7:


//--------------------- .nv.info.triton_poi_fused_convolution_25 --------------------------
	.section	.nv.info.triton_poi_fused_convolution_25,"",@"SHT_CUDA_INFO"
	.sectionflags	@""
	.align	4


	//----- nvinfo : EIATTR_CUDA_API_VERSION
	.align		4
        /*0000*/ 	.byte	0x04, 0x37
        /*0002*/ 	.short	(.L_9 - .L_8)
.L_8:
        /*0004*/ 	.word	0x0000007c


	//----- nvinfo : EIATTR_KPARAM_INFO
	.align		4
.L_9:
        /*0008*/ 	.byte	0x04, 0x17
        /*000a*/ 	.short	(.L_11 - .L_10)
.L_10:
        /*000c*/ 	.word	0x00000000
        /*0010*/ 	.short	0x0004
        /*0012*/ 	.short	0x001c
        /*0014*/ 	.byte	0x00, 0xf0, 0x11, 0x00


	//----- nvinfo : EIATTR_KPARAM_INFO
	.align		4
.L_11:
        /*0018*/ 	.byte	0x04, 0x17
        /*001a*/ 	.short	(.L_13 - .L_12)
.L_12:
        /*001c*/ 	.word	0x00000000
        /*0020*/ 	.short	0x0003
        /*0022*/ 	.short	0x0018
        /*0024*/ 	.byte	0x00, 0xf0, 0x11, 0x00


	//----- nvinfo : EIATTR_KPARAM_INFO
	.align		4
.L_13:
        /*0028*/ 	.byte	0x04, 0x17
        /*002a*/ 	.short	(.L_15 - .L_14)
.L_14:
        /*002c*/ 	.word	0x00000000
        /*0030*/ 	.short	0x0002
        /*0032*/ 	.short	0x0010
        /*0034*/ 	.byte	0x00, 0xf4, 0x21, 0x00


	//----- nvinfo : EIATTR_KPARAM_INFO
	.align		4
.L_15:
        /*0038*/ 	.byte	0x04, 0x17
        /*003a*/ 	.short	(.L_17 - .L_16)
.L_16:
        /*003c*/ 	.word	0x00000000
        /*0040*/ 	.short	0x0001
        /*0042*/ 	.short	0x0008
        /*0044*/ 	.byte	0x00, 0xf4, 0x21, 0x00


	//----- nvinfo : EIATTR_KPARAM_INFO
	.align		4
.L_17:
        /*0048*/ 	.byte	0x04, 0x17
        /*004a*/ 	.short	(.L_19 - .L_18)
.L_18:
        /*004c*/ 	.word	0x00000000
        /*0050*/ 	.short	0x0000
        /*0052*/ 	.short	0x0000
        /*0054*/ 	.byte	0x00, 0xf4, 0x21, 0x00


	//----- nvinfo : EIATTR_SPARSE_MMA_MASK
	.align		4
.L_19:
        /*0058*/ 	.byte	0x03, 0x50
        /*005a*/ 	.short	0x0000


	//----- nvinfo : EIATTR_MAXREG_COUNT
	.align		4
        /*005c*/ 	.byte	0x03, 0x1b
        /*005e*/ 	.short	0x00ff


	//----- nvinfo : EIATTR_EXIT_INSTR_OFFSETS
	.align		4
        /*0060*/ 	.byte	0x04, 0x1c
        /*0062*/ 	.short	(.L_21 - .L_20)


	//   ....[0]....
.L_20:
        /*0064*/ 	.word	0x00000560


	//   ....[1]....
        /*0068*/ 	.word	0x00000580


	//----- nvinfo : EIATTR_REQNTID
	.align		4
.L_21:
        /*006c*/ 	.byte	0x04, 0x10
        /*006e*/ 	.short	(.L_23 - .L_22)
.L_22:
        /*0070*/ 	.word	0x00000080
        /*0074*/ 	.word	0x00000001
        /*0078*/ 	.word	0x00000001


	//----- nvinfo : EIATTR_CBANK_PARAM_SIZE
	.align		4
.L_23:
        /*007c*/ 	.byte	0x03, 0x19
        /*007e*/ 	.short	0x0020


	//----- nvinfo : EIATTR_PARAM_CBANK
	.align		4
        /*0080*/ 	.byte	0x04, 0x0a
        /*0082*/ 	.short	(.L_25 - .L_24)
	.align		4
.L_24:
        /*0084*/ 	.word	index@(.nv.constant0.triton_poi_fused_convolution_25)
        /*0088*/ 	.short	0x0210
        /*008a*/ 	.short	0x0020


	//----- nvinfo : EIATTR_SW_WAR
	.align		4
.L_25:
        /*008c*/ 	.byte	0x04, 0x36
        /*008e*/ 	.short	(.L_27 - .L_26)
.L_26:
        /*0090*/ 	.word	0x00000008
.L_27:


//--------------------- .nv.callgraph             --------------------------
	.section	.nv.callgraph,"",@"SHT_CUDA_CALLGRAPH"
	.align	4
	.sectionentsize	8
	.align		4
        /*0000*/ 	.word	0x00000000
	.align		4
        /*0004*/ 	.word	0xffffffff
	.align		4
        /*0008*/ 	.word	0x00000000
	.align		4
        /*000c*/ 	.word	0xfffffffe
	.align		4
        /*0010*/ 	.word	0x00000000
	.align		4
        /*0014*/ 	.word	0xfffffffd
	.align		4
        /*0018*/ 	.word	0x00000000
	.align		4
        /*001c*/ 	.word	0xfffffffc


//--------------------- .text.triton_poi_fused_convolution_25 --------------------------
	.section	.text.triton_poi_fused_convolution_25,"ax",@progbits
	.sectionflags	@"SHF_BARRIERS=1"
	.align	128
        .global         triton_poi_fused_convolution_25
        .type           triton_poi_fused_convolution_25,@function
        .size           triton_poi_fused_convolution_25,(.L_x_1 - triton_poi_fused_convolution_25)
        .other          triton_poi_fused_convolution_25,@"STO_CUDA_ENTRY STV_DEFAULT"
triton_poi_fused_convolution_25:
.text.triton_poi_fused_convolution_25:
[----:B------:R-:W0:Y:S02]  /*0000*/  LDC R1, c[0x0][0x28] ;  /* 0x00000a00ff017b82 */ /* 0x000e240000000800 */
[----:B------:R-:W1:Y:S01]  /*0010*/  S2R R18, SR_TID.X ;  /* 0x0000000000127919 */ /* 0x000e620000002100 */
[----:B------:R-:W2:Y:S01]  /*0020*/  LDC.64 R4, c[0x0][0x210] ;  /* 0x00008400ff047b82 */ /* 0x000ea20000000a00 */
[----:B------:R-:W-:Y:S01]  /*0030*/  CS2R R10, SRZ ;  /* 0x00000000000a7805 */ /* 0x000fe2000001ff00 */
[----:B------:R-:W-:Y:S01]  /*0040*/  ULDC.64 UR6, c[0x0][0x208] ;  /* 0x0000820000067ab9 */ /* 0x000fe20000000a00 */
[----:B------:R-:W3:Y:S01]  /*0050*/  S2R R0, SR_CTAID.X ;  /* 0x0000000000007919 */ /* 0x000ee20000002500 */
[----:B------:R-:W-:Y:S02]  /*0060*/  CS2R R12, SRZ ;  /* 0x00000000000c7805 */ /* 0x000fe4000001ff00 */
[----:B------:R-:W-:Y:S01]  /*0070*/  CS2R R14, SRZ ;  /* 0x00000000000e7805 */ /* 0x000fe2000001ff00 */
[----:B------:R-:W4:Y:S01]  /*0080*/  S2R R2, SR_CTAID.Y ;  /* 0x0000000000027919 */ /* 0x000f220000002600 */
[----:B-1----:R-:W-:Y:S01]  /*0090*/  SHF.R.U32.HI R3, RZ, 0x3, R18 ;  /* 0x00000003ff037819 */ /* 0x002fe20000011612 */
[----:B------:R-:W-:-:S02]  /*00a0*/  IMAD.SHL.U32 R21, R18, 0x4, RZ ;  /* 0x0000000412157824 */ /* 0x000fc400078e00ff */
[----:B---3--:R-:W-:Y:S01]  /*00b0*/  IMAD.SHL.U32 R0, R0, 0x20, RZ ;  /* 0x0000002000007824 */ /* 0x008fe200078e00ff */
[----:B------:R-:W-:Y:S01]  /*00c0*/  SGXT.U32 R3, R3, 0x4 ;  /* 0x000000040303781a */ /* 0x000fe20000000000 */
[----:B----4-:R-:W-:-:S03]  /*00d0*/  IMAD.SHL.U32 R20, R2, 0x20, RZ ;  /* 0x0000002002147824 */ /* 0x010fc600078e00ff */
[----:B------:R-:W-:Y:S02]  /*00e0*/  LOP3.LUT R8, R0, 0x1c, R21, 0xf8, !PT ;  /* 0x0000001c00087812 */ /* 0x000fe400078ef815 */
[----:B------:R-:W-:Y:S02]  /*00f0*/  LOP3.LUT R6, R20, R3, RZ, 0xfc, !PT ;  /* 0x0000000314067212 */ /* 0x000fe400078efcff */
[----:B------:R-:W-:Y:S02]  /*0100*/  LOP3.LUT R7, R20, 0x10, R3, 0xfe, !PT ;  /* 0x0000001014077812 */ /* 0x000fe400078efe03 */
[----:B------:R-:W-:Y:S01]  /*0110*/  ISETP.GE.AND P0, PT, R8, 0x40, PT ;  /* 0x000000400800780c */ /* 0x000fe20003f06270 */
[--C-:B------:R-:W-:Y:S02]  /*0120*/  IMAD R9, R6, 0x40, R8.reuse ;  /* 0x0000004006097824 */ /* 0x100fe400078e0208 */
[----:B------:R-:W-:Y:S02]  /*0130*/  IMAD R17, R7, 0x40, R8 ;  /* 0x0000004007117824 */ /* 0x000fe400078e0208 */
[----:B--2---:R-:W-:Y:S01]  /*0140*/  IMAD.WIDE R6, R9, 0x4, R4 ;  /* 0x0000000409067825 */ /* 0x004fe200078e0204 */
[----:B------:R-:W-:-:S03]  /*0150*/  CS2R R8, SRZ ;  /* 0x0000000000087805 */ /* 0x000fc6000001ff00 */
[----:B------:R-:W-:-:S04]  /*0160*/  IMAD.WIDE R16, R17, 0x4, R4 ;  /* 0x0000000411107825 */ /* 0x000fc800078e0204 */
[----:B------:R1:W2:Y:S04]  /*0170*/  @!P0 LDG.E.EL.128 R8, desc[UR6][R6.64] ;  /* 0x0000000606088981 */ /* 0x0002a8000c2e1d00 */
[----:B------:R3:W4:Y:S01]  /*0180*/  @!P0 LDG.E.EL.128 R12, desc[UR6][R16.64] ;  /* 0x00000006100c8981 */ /* 0x000722000c2e1d00 */
[----:B------:R-:W5:Y:S01]  /*0190*/  S2UR UR5, SR_CgaCtaId ;  /* 0x00000000000579c3 */ /* 0x000f620000008800 */
[C---:B------:R-:W-:Y:S01]  /*01a0*/  IMAD.SHL.U32 R4, R18.reuse, 0x80, RZ ;  /* 0x0000008012047824 */ /* 0x040fe200078e00ff */
[----:B------:R-:W-:Y:S01]  /*01b0*/  UMOV UR4, 0x400 ;  /* 0x0000040000047882 */ /* 0x000fe20000000000 */
[----:B------:R-:W-:Y:S01]  /*01c0*/  IMAD.SHL.U32 R5, R18, 0x2, RZ ;  /* 0x0000000212057824 */ /* 0x000fe200078e00ff */
[----:B------:R-:W-:Y:S02]  /*01d0*/  SHF.R.S32.HI R2, RZ, 0x1a, R2 ;  /* 0x0000001aff027819 */ /* 0x000fe40000011402 */
[----:B------:R-:W-:-:S02]  /*01e0*/  LOP3.LUT R18, R4, 0x380, RZ, 0xc0, !PT ;  /* 0x0000038004127812 */ /* 0x000fc400078ec0ff */
[----:B------:R-:W-:Y:S02]  /*01f0*/  LOP3.LUT R4, R21, 0x1fc, RZ, 0xc0, !PT ;  /* 0x000001fc15047812 */ /* 0x000fe400078ec0ff */
[----:B------:R-:W-:Y:S02]  /*0200*/  LOP3.LUT R19, R5, 0xf0, RZ, 0xc0, !PT ;  /* 0x000000f005137812 */ /* 0x000fe400078ec0ff */
[----:B------:R-:W-:Y:S02]  /*0210*/  LOP3.LUT R5, R18, R3, RZ, 0xfc, !PT ;  /* 0x0000000312057212 */ /* 0x000fe400078efcff */
[----:B-1----:R-:W-:Y:S02]  /*0220*/  LOP3.LUT R7, R4, 0x200, RZ, 0xfc, !PT ;  /* 0x0000020004077812 */ /* 0x002fe400078efcff */
[C---:B---3--:R-:W-:Y:S02]  /*0230*/  LOP3.LUT R16, R18.reuse, 0x20, RZ, 0xfc, !PT ;  /* 0x0000002012107812 */ /* 0x048fe400078efcff */
[----:B------:R-:W-:-:S02]  /*0240*/  LOP3.LUT R17, R18, 0x40, RZ, 0xfc, !PT ;  /* 0x0000004012117812 */ /* 0x000fc400078efcff */
[----:B------:R-:W-:Y:S02]  /*0250*/  SHF.R.U32.HI R22, RZ, 0x1, R7 ;  /* 0x00000001ff167819 */ /* 0x000fe40000011607 */
[----:B------:R-:W-:Y:S01]  /*0260*/  LOP3.LUT R20, R20, 0x1c, R21, 0xf8, !PT ;  /* 0x0000001c14147812 */ /* 0x000fe200078ef815 */
[----:B-----5:R-:W-:Y:S01]  /*0270*/  UPRMT UR4, UR5, 0x654, UR4 ;  /* 0x0000065405047896 */ /* 0x020fe20008000004 */
[----:B------:R-:W-:-:S04]  /*0280*/  SGXT R21, R2, 0x1 ;  /* 0x000000010215781a */ /* 0x000fc80000000200 */
[----:B------:R-:W-:Y:S01]  /*0290*/  LEA.HI R21, R21, R20, RZ, 0xa ;  /* 0x0000001415157211 */ /* 0x000fe200078f50ff */
[----:B------:R-:W-:Y:S01]  /*02a0*/  VIADD R7, R19, UR4 ;  /* 0x0000000413077c36 */ /* 0x000fe20008000000 */
[C---:B------:R-:W-:Y:S02]  /*02b0*/  LEA.HI R6, R18.reuse, UR4, RZ, 0x1f ;  /* 0x0000000412067c11 */ /* 0x040fe4000f8ff8ff */
[----:B------:R-:W-:Y:S01]  /*02c0*/  LOP3.LUT R18, R18, 0x60, RZ, 0xfc, !PT ;  /* 0x0000006012127812 */ /* 0x000fe200078efcff */
[----:B------:R-:W-:Y:S01]  /*02d0*/  IMAD.SHL.U32 R2, R21, 0x40, RZ ;  /* 0x0000004015027824 */ /* 0x000fe200078e00ff */
[----:B------:R-:W-:Y:S01]  /*02e0*/  LEA.HI R16, R16, UR4, RZ, 0x1f ;  /* 0x0000000410107c11 */ /* 0x000fe2000f8ff8ff */
[----:B------:R-:W-:Y:S01]  /*02f0*/  IMAD R23, R5, 0x4, R6 ;  /* 0x0000000405177824 */ /* 0x000fe200078e0206 */
[----:B------:R-:W-:Y:S02]  /*0300*/  LEA.HI R6, R17, UR4, RZ, 0x1f ;  /* 0x0000000411067c11 */ /* 0x000fe4000f8ff8ff */
[----:B------:R-:W-:-:S02]  /*0310*/  LEA.HI R18, R18, UR4, RZ, 0x1f ;  /* 0x0000000412127c11 */ /* 0x000fc4000f8ff8ff */
[----:B------:R-:W-:Y:S01]  /*0320*/  LOP3.LUT R19, R22, 0x1f0, RZ, 0xc0, !PT ;  /* 0x000001f016137812 */ /* 0x000fe200078ec0ff */
[----:B------:R-:W-:Y:S01]  /*0330*/  IMAD R22, R5, 0x4, R16 ;  /* 0x0000000405167824 */ /* 0x000fe200078e0210 */
[----:B------:R-:W-:Y:S01]  /*0340*/  LOP3.LUT R21, R21, 0xfffffc00, RZ, 0xc0, !PT ;  /* 0xfffffc0015157812 */ /* 0x000fe200078ec0ff */
[C---:B------:R-:W-:Y:S02]  /*0350*/  IMAD R25, R5.reuse, 0x4, R6 ;  /* 0x0000000405197824 */ /* 0x040fe400078e0206 */
[----:B------:R-:W-:Y:S02]  /*0360*/  IMAD R24, R5, 0x4, R18 ;  /* 0x0000000405187824 */ /* 0x000fe400078e0212 */
[----:B------:R-:W-:Y:S02]  /*0370*/  VIADD R19, R19, UR4 ;  /* 0x0000000413137c36 */ /* 0x000fe40008000000 */
[C---:B------:R-:W-:Y:S02]  /*0380*/  IMAD R16, R4.reuse, 0x4, R7 ;  /* 0x0000000404107824 */ /* 0x040fe400078e0207 */
[----:B------:R-:W-:Y:S01]  /*0390*/  IMAD R4, R4, 0x4, R19 ;  /* 0x0000000404047824 */ /* 0x000fe200078e0213 */
[----:B--2---:R-:W-:Y:S04]  /*03a0*/  STS [R23], R8 ;  /* 0x0000000817007388 */ /* 0x004fe80000000800 */
[----:B------:R1:W-:Y:S04]  /*03b0*/  STS [R22+0x80], R9 ;  /* 0x0000800916007388 */ /* 0x0003e80000000800 */
[----:B------:R-:W-:Y:S04]  /*03c0*/  STS [R25+0x100], R10 ;  /* 0x0001000a19007388 */ /* 0x000fe80000000800 */
[----:B------:R2:W-:Y:S01]  /*03d0*/  STS [R24+0x180], R11 ;  /* 0x0001800b18007388 */ /* 0x0005e20000000800 */
[----:B-1----:R-:W1:Y:S03]  /*03e0*/  LDC.64 R8, c[0x0][0x220] ;  /* 0x00008800ff087b82 */ /* 0x002e660000000a00 */
[----:B----4-:R3:W-:Y:S04]  /*03f0*/  STS [R23+0x40], R12 ;  /* 0x0000400c17007388 */ /* 0x0107e80000000800 */
[----:B------:R4:W-:Y:S01]  /*0400*/  STS [R22+0xc0], R13 ;  /* 0x0000c00d16007388 */ /* 0x0009e20000000800 */
[----:B--2---:R-:W2:Y:S03]  /*0410*/  LDC.64 R10, c[0x0][0x218] ;  /* 0x00008600ff0a7b82 */ /* 0x004ea60000000a00 */
[----:B------:R-:W-:Y:S01]  /*0420*/  STS [R25+0x140], R14 ;  /* 0x0001400e19007388 */ /* 0x000fe20000000800 */
[----:B---3--:R-:W-:-:S03]  /*0430*/  LOP3.LUT R12, R2, 0xffff0000, RZ, 0xc0, !PT ;  /* 0xffff0000020c7812 */ /* 0x008fc600078ec0ff */
[----:B------:R-:W-:Y:S01]  /*0440*/  STS [R24+0x1c0], R15 ;  /* 0x0001c00f18007388 */ /* 0x000fe20000000800 */
[----:B------:R-:W-:Y:S02]  /*0450*/  LOP3.LUT R2, R0, R3, RZ, 0xfc, !PT ;  /* 0x0000000300027212 */ /* 0x000fe400078efcff */
[----:B------:R-:W-:Y:S01]  /*0460*/  LOP3.LUT R0, R0, 0x10, R3, 0xfe, !PT ;  /* 0x0000001000007812 */ /* 0x000fe200078efe03 */
[----:B------:R-:W-:Y:S01]  /*0470*/  BAR.SYNC.DEFER_BLOCKING 0x0 ;  /* 0x0000000000007b1d */ /* 0x000fe20000010000 */
[----:B------:R-:W-:Y:S02]  /*0480*/  IADD3 R21, R12, R20, -R21 ;  /* 0x000000140c157210 */ /* 0x000fe40007ffe815 */
[----:B------:R-:W-:Y:S02]  /*0490*/  ISETP.GE.AND P0, PT, R2, 0x40, PT ;  /* 0x000000400200780c */ /* 0x000fe40003f06270 */
[----:B------:R-:W-:Y:S01]  /*04a0*/  ISETP.GE.AND P1, PT, R0, 0x40, PT ;  /* 0x000000400000780c */ /* 0x000fe20003f26270 */
[----:B----4-:R-:W-:-:S02]  /*04b0*/  IMAD R13, R2, 0x400, R21 ;  /* 0x00000400020d7824 */ /* 0x010fc400078e0215 */
[----:B------:R-:W-:Y:S02]  /*04c0*/  IMAD R21, R0, 0x400, R21 ;  /* 0x0000040000157824 */ /* 0x000fe400078e0215 */
[----:B--2---:R-:W-:-:S04]  /*04d0*/  IMAD.WIDE R2, R13, 0x4, R10 ;  /* 0x000000040d027825 */ /* 0x004fc800078e020a */
[----:B------:R-:W-:-:S04]  /*04e0*/  IMAD.WIDE R10, R21, 0x4, R10 ;  /* 0x00000004150a7825 */ /* 0x000fc800078e020a */
[--C-:B-1----:R-:W-:Y:S01]  /*04f0*/  IMAD.WIDE R12, R13, 0x4, R8.reuse ;  /* 0x000000040d0c7825 */ /* 0x102fe200078e0208 */
[----:B------:R-:W1:Y:S03]  /*0500*/  LDS.128 R16, [R16] ;  /* 0x0000000010107984 */ /* 0x000e660000000c00 */
[----:B------:R-:W-:Y:S01]  /*0510*/  IMAD.WIDE R8, R21, 0x4, R8 ;  /* 0x0000000415087825 */ /* 0x000fe200078e0208 */
[----:B------:R-:W2:Y:S04]  /*0520*/  LDS.128 R4, [R4+0x800] ;  /* 0x0008000004047984 */ /* 0x000ea80000000c00 */
[----:B-1----:R1:W-:Y:S04]  /*0530*/  @!P0 STG.E.128 desc[UR6][R2.64], R16 ;  /* 0x0000001002008986 */ /* 0x0023e8000c101d06 */
[----:B--2---:R1:W-:Y:S04]  /*0540*/  @!P1 STG.E.128 desc[UR6][R10.64], R4 ;  /* 0x000000040a009986 */ /* 0x0043e8000c101d06 */
[----:B------:R1:W-:Y:S01]  /*0550*/  @!P0 STG.E.128 desc[UR6][R12.64], R16 ;  /* 0x000000100c008986 */ /* 0x0003e2000c101d06 */
[----:B------:R-:W-:Y:S05]  /*0560*/  @P1 EXIT ;  /* 0x000000000000194d */ /* 0x000fea0003800000 */
[----:B------:R-:W-:Y:S01]  /*0570*/  STG.E.128 desc[UR6][R8.64], R4 ;  /* 0x0000000408007986 */ /* 0x000fe2000c101d06 */
[----:B------:R-:W-:Y:S05]  /*0580*/  EXIT ;  /* 0x000000000000794d */ /* 0x000fea0003800000 */
.L_x_0:
[----:B------:R-:W-:-:S00]  /*0590*/  BRA `(.L_x_0) ;  /* 0xfffffffc00fc7947 */ /* 0x000fc0000383ffff */
[----:B------:R-:W-:-:S00]  /*05a0*/  NOP ;  /* 0x0000000000007918 */ /* 0x000fc00000000000 */
        /* <DEDUP_REMOVED lines=13> */
.L_x_1:


//--------------------- .nv.shared.triton_poi_fused_convolution_25 --------------------------
	.section	.nv.shared.triton_poi_fused_convolution_25,"aw",@nobits
	.sectionflags	@""
	.align	16
	.zero		1024


//--------------------- .nv.constant0.triton_poi_fused_convolution_25 --------------------------
	.section	.nv.constant0.triton_poi_fused_convolution_25,"a",@progbits
	.sectionflags	@""
	.align	4
.nv.constant0.triton_poi_fused_convolution_25:
	.zero		560
